	.headerflags	@"EF_CUDA_TEXMODE_UNIFIED EF_CUDA_64BIT_ADDRESS EF_CUDA_SM86 EF_CUDA_VIRTUAL_SM(EF_CUDA_SM86)"
	.elftype	@"ET_EXEC"


//--------------------- .nv.info                  --------------------------
	.section	.nv.info,"",@"SHT_CUDA_INFO"
	.align	4


	//----- nvinfo : EIATTR_REGCOUNT
	.align		4
        /*0000*/ 	.byte	0x04, 0x2f
        /*0002*/ 	.short	(.L_3 - .L_2)
	.align		4
.L_2:
        /*0004*/ 	.word	index@(l2norm_fwd_kernel)
        /*0008*/ 	.word	0x00000024


	//----- nvinfo : EIATTR_MAX_STACK_SIZE
	.align		4
.L_3:
        /*000c*/ 	.byte	0x04, 0x23
        /*000e*/ 	.short	(.L_5 - .L_4)
	.align		4
.L_4:
        /*0010*/ 	.word	index@(l2norm_fwd_kernel)
        /*0014*/ 	.word	0x00000000


	//----- nvinfo : EIATTR_MIN_STACK_SIZE
	.align		4
.L_5:
        /*0018*/ 	.byte	0x04, 0x12
        /*001a*/ 	.short	(.L_7 - .L_6)
	.align		4
.L_6:
        /*001c*/ 	.word	index@(l2norm_fwd_kernel)
        /*0020*/ 	.word	0x00000000


	//----- nvinfo : EIATTR_FRAME_SIZE
	.align		4
.L_7:
        /*0024*/ 	.byte	0x04, 0x11
        /*0026*/ 	.short	(.L_9 - .L_8)
	.align		4
.L_8:
        /*0028*/ 	.word	index@(l2norm_fwd_kernel)
        /*002c*/ 	.word	0x00000000
.L_9:


//--------------------- .nv.info.l2norm_fwd_kernel --------------------------
	.section	.nv.info.l2norm_fwd_kernel,"",@"SHT_CUDA_INFO"
	.align	4


	//----- nvinfo : EIATTR_CUDA_API_VERSION
	.align		4
        /*0000*/ 	.byte	0x04, 0x37
        /*0002*/ 	.short	(.L_11 - .L_10)
.L_10:
        /*0004*/ 	.word	0x0000007b


	//----- nvinfo : EIATTR_SW2861232_WAR
	.align		4
.L_11:
        /*0008*/ 	.byte	0x01, 0x35
	.zero		2


	//----- nvinfo : EIATTR_PARAM_CBANK
	.align		4
        /*000c*/ 	.byte	0x04, 0x0a
        /*000e*/ 	.short	(.L_13 - .L_12)
	.align		4
.L_12:
        /*0010*/ 	.word	index@(.nv.constant0.l2norm_fwd_kernel)
        /*0014*/ 	.short	0x0160
        /*0016*/ 	.short	0x001c


	//----- nvinfo : EIATTR_CBANK_PARAM_SIZE
	.align		4
.L_13:
        /*0018*/ 	.byte	0x03, 0x19
        /*001a*/ 	.short	0x001c


	//----- nvinfo : EIATTR_KPARAM_INFO
	.align		4
        /*001c*/ 	.byte	0x04, 0x17
        /*001e*/ 	.short	(.L_15 - .L_14)
.L_14:
        /*0020*/ 	.word	0x00000000
        /*0024*/ 	.short	0x0003
        /*0026*/ 	.short	0x0018
        /*0028*/ 	.byte	0x00, 0xf0, 0x11, 0x00


	//----- nvinfo : EIATTR_KPARAM_INFO
	.align		4
.L_15:
        /*002c*/ 	.byte	0x04, 0x17
        /*002e*/ 	.short	(.L_17 - .L_16)
.L_16:
        /*0030*/ 	.word	0x00000000
        /*0034*/ 	.short	0x0002
        /*0036*/ 	.short	0x0010
        /*0038*/ 	.byte	0x00, 0xf0, 0x21, 0x00


	//----- nvinfo : EIATTR_KPARAM_INFO
	.align		4
.L_17:
        /*003c*/ 	.byte	0x04, 0x17
        /*003e*/ 	.short	(.L_19 - .L_18)
.L_18:
        /*0040*/ 	.word	0x00000000
        /*0044*/ 	.short	0x0001
        /*0046*/ 	.short	0x0008
        /*0048*/ 	.byte	0x00, 0xf0, 0x21, 0x00


	//----- nvinfo : EIATTR_KPARAM_INFO
	.align		4
.L_19:
        /*004c*/ 	.byte	0x04, 0x17
        /*004e*/ 	.short	(.L_21 - .L_20)
.L_20:
        /*0050*/ 	.word	0x00000000
        /*0054*/ 	.short	0x0000
        /*0056*/ 	.short	0x0000
        /*0058*/ 	.byte	0x00, 0xf0, 0x21, 0x00


	//----- nvinfo : EIATTR_MAXREG_COUNT
	.align		4
.L_21:
        /*005c*/ 	.byte	0x03, 0x1b
        /*005e*/ 	.short	0x00ff


	//----- nvinfo : EIATTR_COOP_GROUP_MASK_REGIDS
	.align		4
        /*0060*/ 	.byte	0x04, 0x29
        /*0062*/ 	.short	(.L_23 - .L_22)


	//   ....[0]....
.L_22:
        /*0064*/ 	.word	0xffffffff


	//   ....[1]....
        /*0068*/ 	.word	0xffffffff


	//   ....[2]....
        /*006c*/ 	.word	0xffffffff


	//   ....[3]....
        /*0070*/ 	.word	0xffffffff


	//   ....[4]....
        /*0074*/ 	.word	0xffffffff


	//   ....[5]....
        /*0078*/ 	.word	0xffffffff


	//   ....[6]....
        /*007c*/ 	.word	0xffffffff


	//   ....[7]....
        /*0080*/ 	.word	0xffffffff


	//----- nvinfo : EIATTR_COOP_GROUP_INSTR_OFFSETS
	.align		4
.L_23:
        /*0084*/ 	.byte	0x04, 0x28
        /*0086*/ 	.short	(.L_25 - .L_24)


	//   ....[0]....
.L_24:
        /*0088*/ 	.word	0x00000440


	//   ....[1]....
        /*008c*/ 	.word	0x00000450


	//   ....[2]....
        /*0090*/ 	.word	0x00000480


	//   ....[3]....
        /*0094*/ 	.word	0x00000490


	//   ....[4]....
        /*0098*/ 	.word	0x000004d0


	//   ....[5]....
        /*009c*/ 	.word	0x000004e0


	//   ....[6]....
        /*00a0*/ 	.word	0x00000510


	//   ....[7]....
        /*00a4*/ 	.word	0x00000520


	//----- nvinfo : EIATTR_EXIT_INSTR_OFFSETS
	.align		4
.L_25:
        /*00a8*/ 	.byte	0x04, 0x1c
        /*00aa*/ 	.short	(.L_27 - .L_26)


	//   ....[0]....
.L_26:
        /*00ac*/ 	.word	0x000008d0


	//   ....[1]....
        /*00b0*/ 	.word	0x00000930


	//----- nvinfo : EIATTR_MAX_THREADS
	.align		4
.L_27:
        /*00b4*/ 	.byte	0x04, 0x05
        /*00b6*/ 	.short	(.L_29 - .L_28)
.L_28:
        /*00b8*/ 	.word	0x00000040
        /*00bc*/ 	.word	0x00000001
        /*00c0*/ 	.word	0x00000001
.L_29:


//--------------------- .nv.rel.action            --------------------------
	.section	.nv.rel.action,"",@"SHT_CUDA_RELOCINFO"
	.align	8
	.sectionentsize	8
        /*0000*/ 	.byte	0x73, 0x00, 0x00, 0x00, 0x00, 0x00, 0x00, 0x00, 0x00, 0x00, 0x00, 0x11, 0x25, 0x00, 0x05, 0x36


//--------------------- .nv.constant0.l2norm_fwd_kernel --------------------------
	.section	.nv.constant0.l2norm_fwd_kernel,"a",@progbits
	.align	4
.nv.constant0.l2norm_fwd_kernel:
	.zero		380


//--------------------- .text.l2norm_fwd_kernel   --------------------------
	.section	.text.l2norm_fwd_kernel,"ax",@progbits
	.sectionflags	@"SHF_BARRIERS=1"
	.sectioninfo	@"SHI_REGISTERS=36"
	.align	128
        .global         l2norm_fwd_kernel
        .type           l2norm_fwd_kernel,@function
        .size           l2norm_fwd_kernel,(.L_x_1 - l2norm_fwd_kernel)
        .other          l2norm_fwd_kernel,@"STO_CUDA_ENTRY STV_DEFAULT"
l2norm_fwd_kernel:
.text.l2norm_fwd_kernel:
[----:B------:R-:W-:-:S02]  /*0000*/  MOV R1, c[0x0][0x28] ;  /* 0x00000a0000017a02 */ /* 0x000fc40000000f00 */
[----:B------:R-:W0:Y:S01]  /*0010*/  S2R R2, SR_TID.X ;  /* 0x0000000000027919 */ /* 0x000e220000002100 */
[----:B------:R-:W-:Y:S01]  /*0020*/  CS2R R10, SRZ ;  /* 0x00000000000a7805 */ /* 0x000fe2000001ff00 */
[----:B------:R-:W-:Y:S02]  /*0030*/  ULDC.64 UR4, c[0x0][0x118] ;  /* 0x0000460000047ab9 */ /* 0x000fe40000000a00 */
[----:B------:R-:W1:Y:S01]  /*0040*/  S2R R3, SR_CTAID.X ;  /* 0x0000000000037919 */ /* 0x000e620000002500 */
[----:B0-----:R-:W-:Y:S02]  /*0050*/  SHF.R.U32.HI R16, RZ, 0x4, R2 ;  /* 0x00000004ff107819 */ /* 0x001fe40000011602 */
[----:B------:R-:W-:Y:S02]  /*0060*/  SHF.L.U32 R0, R2, 0x3, RZ ;  /* 0x0000000302007819 */ /* 0x000fe400000006ff */
[----:B-1----:R-:W-:Y:S02]  /*0070*/  SHF.L.U32 R3, R3, 0x3, RZ ;  /* 0x0000000303037819 */ /* 0x002fe400000006ff */
[----:B------:R-:W-:-:S02]  /*0080*/  SGXT.U32 R16, R16, 0x2 ;  /* 0x000000021010781a */ /* 0x000fc40000000000 */
[----:B------:R-:W-:Y:S02]  /*0090*/  LOP3.LUT R4, R0, 0x78, RZ, 0xc0, !PT ;  /* 0x0000007800047812 */ /* 0x000fe400078ec0ff */
[C---:B------:R-:W-:Y:S02]  /*00a0*/  LOP3.LUT R9, R3.reuse, R16, RZ, 0xfc, !PT ;  /* 0x0000001003097212 */ /* 0x040fe400078efcff */
[----:B------:R-:W-:Y:S01]  /*00b0*/  LOP3.LUT R7, R3, 0x4, R16, 0xfe, !PT ;  /* 0x0000000403077812 */ /* 0x000fe200078efe10 */
[----:B------:R-:W-:Y:S01]  /*00c0*/  IMAD.WIDE.U32 R4, R4, 0x2, RZ ;  /* 0x0000000204047825 */ /* 0x000fe200078e00ff */
[----:B------:R-:W-:Y:S02]  /*00d0*/  SHF.R.S32.HI R0, RZ, 0x1f, R3 ;  /* 0x0000001fff007819 */ /* 0x000fe40000011403 */
[C---:B------:R-:W-:Y:S02]  /*00e0*/  ISETP.GE.U32.AND P1, PT, R9.reuse, 0x10, PT ;  /* 0x000000100900780c */ /* 0x040fe40003f26070 */
[----:B------:R-:W-:-:S02]  /*00f0*/  SHF.L.U32 R15, R9, 0x8, RZ ;  /* 0x00000008090f7819 */ /* 0x000fc400000006ff */
[C---:B------:R-:W-:Y:S02]  /*0100*/  ISETP.GE.U32.AND P0, PT, R7.reuse, 0x10, PT ;  /* 0x000000100700780c */ /* 0x040fe40003f06070 */
[----:B------:R-:W-:Y:S02]  /*0110*/  SHF.L.U32 R13, R7, 0x8, RZ ;  /* 0x00000008070d7819 */ /* 0x000fe400000006ff */
[--C-:B------:R-:W-:Y:S02]  /*0120*/  SHF.L.U64.HI R9, R9, 0x8, R0.reuse ;  /* 0x0000000809097819 */ /* 0x100fe40000010200 */
[----:B------:R-:W-:Y:S02]  /*0130*/  LOP3.LUT R15, R15, R4, RZ, 0xfc, !PT ;  /* 0x000000040f0f7212 */ /* 0x000fe400078efcff */
[----:B------:R-:W-:Y:S02]  /*0140*/  ISETP.GE.U32.AND.EX P1, PT, R0, RZ, PT, P1 ;  /* 0x000000ff0000720c */ /* 0x000fe40003f26110 */
[----:B------:R-:W-:-:S02]  /*0150*/  SHF.L.U64.HI R7, R7, 0x8, R0 ;  /* 0x0000000807077819 */ /* 0x000fc40000010200 */
[----:B------:R-:W-:Y:S02]  /*0160*/  LOP3.LUT R13, R13, R4, RZ, 0xfc, !PT ;  /* 0x000000040d0d7212 */ /* 0x000fe400078efcff */
[----:B------:R-:W-:Y:S02]  /*0170*/  ISETP.GE.U32.AND.EX P0, PT, R0, RZ, PT, P0 ;  /* 0x000000ff0000720c */ /* 0x000fe40003f06100 */
[-C--:B------:R-:W-:Y:S02]  /*0180*/  LOP3.LUT R12, R9, R5.reuse, RZ, 0xfc, !PT ;  /* 0x00000005090c7212 */ /* 0x080fe400078efcff */
[----:B------:R-:W-:Y:S01]  /*0190*/  IADD3 R22, P2, R15, c[0x0][0x160], RZ ;  /* 0x000058000f167a10 */ /* 0x000fe20007f5e0ff */
[----:B------:R-:W-:Y:S01]  /*01a0*/  CS2R R8, SRZ ;  /* 0x0000000000087805 */ /* 0x000fe2000001ff00 */
[----:B------:R-:W-:Y:S02]  /*01b0*/  LOP3.LUT R14, R7, R5, RZ, 0xfc, !PT ;  /* 0x00000005070e7212 */ /* 0x000fe400078efcff */
[----:B------:R-:W-:Y:S01]  /*01c0*/  IADD3 R24, P3, R13, c[0x0][0x160], RZ ;  /* 0x000058000d187a10 */ /* 0x000fe20007f7e0ff */
[----:B------:R-:W-:Y:S01]  /*01d0*/  CS2R R4, SRZ ;  /* 0x0000000000047805 */ /* 0x000fe2000001ff00 */
[----:B------:R-:W-:Y:S01]  /*01e0*/  IADD3.X R23, R12, c[0x0][0x164], RZ, P2, !PT ;  /* 0x000059000c177a10 */ /* 0x000fe200017fe4ff */
[----:B------:R-:W-:Y:S01]  /*01f0*/  CS2R R6, SRZ ;  /* 0x0000000000067805 */ /* 0x000fe2000001ff00 */
[----:B------:R-:W-:-:S03]  /*0200*/  IADD3.X R25, R14, c[0x0][0x164], RZ, P3, !PT ;  /* 0x000059000e197a10 */ /* 0x000fc60001ffe4ff */
[----:B------:R-:W2:Y:S04]  /*0210*/  @!P1 LDG.E.128 R8, [R22.64] ;  /* 0x0000000416089981 */ /* 0x000ea8000c1e1d00 */
[----:B------:R-:W3:Y:S01]  /*0220*/  @!P0 LDG.E.128 R4, [R24.64] ;  /* 0x0000000418048981 */ /* 0x000ee2000c1e1d00 */
[----:B------:R-:W-:Y:S01]  /*0230*/  LOP3.LUT R3, R3, 0x7, R2, 0xf8, !PT ;  /* 0x0000000703037812 */ /* 0x000fe200078ef802 */
[--C-:B--2---:R-:W-:Y:S02]  /*0240*/  HADD2.F32 R18, -RZ, R8.reuse.H1_H1 ;  /* 0x30000008ff127230 */ /* 0x104fe40000004100 */
[----:B------:R-:W-:Y:S02]  /*0250*/  HADD2.F32 R8, -RZ, R8.H0_H0 ;  /* 0x20000008ff087230 */ /* 0x000fe40000004100 */
[--C-:B---3--:R-:W-:Y:S01]  /*0260*/  HADD2.F32 R17, -RZ, R4.reuse.H1_H1 ;  /* 0x30000004ff117230 */ /* 0x108fe20000004100 */
[----:B------:R-:W-:Y:S01]  /*0270*/  FMUL R21, R18, R18 ;  /* 0x0000001212157220 */ /* 0x000fe20000400000 */
[----:B------:R-:W-:-:S02]  /*0280*/  HADD2.F32 R19, -RZ, R4.H0_H0 ;  /* 0x20000004ff137230 */ /* 0x000fc40000004100 */
[--C-:B------:R-:W-:Y:S01]  /*0290*/  HADD2.F32 R4, -RZ, R9.reuse.H0_H0 ;  /* 0x20000009ff047230 */ /* 0x100fe20000004100 */
[----:B------:R-:W-:Y:S01]  /*02a0*/  FMUL R26, R17, R17 ;  /* 0x00000011111a7220 */ /* 0x000fe20000400000 */
[----:B------:R-:W-:Y:S01]  /*02b0*/  FFMA R21, R8, R8, R21 ;  /* 0x0000000808157223 */ /* 0x000fe20000000015 */
[----:B------:R-:W-:Y:S02]  /*02c0*/  HADD2.F32 R20, -RZ, R9.H1_H1 ;  /* 0x30000009ff147230 */ /* 0x000fe40000004100 */
[--C-:B------:R-:W-:Y:S01]  /*02d0*/  HADD2.F32 R9, -RZ, R5.reuse.H0_H0 ;  /* 0x20000005ff097230 */ /* 0x100fe20000004100 */
[----:B------:R-:W-:Y:S01]  /*02e0*/  FFMA R26, R19, R19, R26 ;  /* 0x00000013131a7223 */ /* 0x000fe2000000001a */
[----:B------:R-:W-:Y:S01]  /*02f0*/  FFMA R23, R4, R4, R21 ;  /* 0x0000000404177223 */ /* 0x000fe20000000015 */
[----:B------:R-:W-:Y:S02]  /*0300*/  HADD2.F32 R21, -RZ, R5.H1_H1 ;  /* 0x30000005ff157230 */ /* 0x000fe40000004100 */
[----:B------:R-:W-:Y:S01]  /*0310*/  FFMA R26, R9, R9, R26 ;  /* 0x00000009091a7223 */ /* 0x000fe2000000001a */
[--C-:B------:R-:W-:Y:S01]  /*0320*/  HADD2.F32 R5, -RZ, R10.reuse.H0_H0 ;  /* 0x2000000aff057230 */ /* 0x100fe20000004100 */
[----:B------:R-:W-:Y:S01]  /*0330*/  FFMA R24, R20, R20, R23 ;  /* 0x0000001414187223 */ /* 0x000fe20000000017 */
[----:B------:R-:W-:Y:S01]  /*0340*/  HADD2.F32 R22, -RZ, R10.H1_H1 ;  /* 0x3000000aff167230 */ /* 0x000fe20000004100 */
[----:B------:R-:W-:Y:S01]  /*0350*/  FFMA R27, R21, R21, R26 ;  /* 0x00000015151b7223 */ /* 0x000fe2000000001a */
[--C-:B------:R-:W-:Y:S01]  /*0360*/  HADD2.F32 R10, -RZ, R6.reuse.H0_H0 ;  /* 0x20000006ff0a7230 */ /* 0x100fe20000004100 */
[----:B------:R-:W-:Y:S01]  /*0370*/  FFMA R25, R5, R5, R24 ;  /* 0x0000000505197223 */ /* 0x000fe20000000018 */
[----:B------:R-:W-:-:S02]  /*0380*/  HADD2.F32 R23, -RZ, R6.H1_H1 ;  /* 0x30000006ff177230 */ /* 0x000fc40000004100 */
[--C-:B------:R-:W-:Y:S01]  /*0390*/  HADD2.F32 R6, -RZ, R11.reuse.H0_H0 ;  /* 0x2000000bff067230 */ /* 0x100fe20000004100 */
[----:B------:R-:W-:Y:S01]  /*03a0*/  FFMA R26, R10, R10, R27 ;  /* 0x0000000a0a1a7223 */ /* 0x000fe2000000001b */
[----:B------:R-:W-:Y:S01]  /*03b0*/  HADD2.F32 R24, -RZ, R11.H1_H1 ;  /* 0x3000000bff187230 */ /* 0x000fe20000004100 */
[----:B------:R-:W-:Y:S01]  /*03c0*/  FFMA R25, R22, R22, R25 ;  /* 0x0000001616197223 */ /* 0x000fe20000000019 */
[--C-:B------:R-:W-:Y:S01]  /*03d0*/  HADD2.F32 R11, -RZ, R7.reuse.H0_H0 ;  /* 0x20000007ff0b7230 */ /* 0x100fe20000004100 */
[----:B------:R-:W-:Y:S01]  /*03e0*/  FFMA R26, R23, R23, R26 ;  /* 0x00000017171a7223 */ /* 0x000fe2000000001a */
[----:B------:R-:W-:Y:S01]  /*03f0*/  HADD2.F32 R7, -RZ, R7.H1_H1 ;  /* 0x30000007ff077230 */ /* 0x000fe20000004100 */
[----:B------:R-:W-:Y:S02]  /*0400*/  FFMA R25, R6, R6, R25 ;  /* 0x0000000606197223 */ /* 0x000fe40000000019 */
[----:B------:R-:W-:Y:S02]  /*0410*/  FFMA R26, R11, R11, R26 ;  /* 0x0000000b0b1a7223 */ /* 0x000fe4000000001a */
[----:B------:R-:W-:-:S02]  /*0420*/  FFMA R25, R24, R24, R25 ;  /* 0x0000001818197223 */ /* 0x000fc40000000019 */
[----:B------:R-:W-:-:S03]  /*0430*/  FFMA R26, R7, R7, R26 ;  /* 0x00000007071a7223 */ /* 0x000fc6000000001a */
[----:B------:R-:W0:Y:S04]  /*0440*/  SHFL.BFLY PT, R28, R25, 0x8, 0x1f ;  /* 0x0d001f00191c7f89 */ /* 0x000e2800000e0000 */
[----:B------:R-:W1:Y:S01]  /*0450*/  SHFL.BFLY PT, R27, R26, 0x8, 0x1f ;  /* 0x0d001f001a1b7f89 */ /* 0x000e6200000e0000 */
[----:B0-----:R-:W-:Y:S01]  /*0460*/  FADD R28, R25, R28 ;  /* 0x0000001c191c7221 */ /* 0x001fe20000000000 */
[----:B-1----:R-:W-:-:S04]  /*0470*/  FADD R29, R26, R27 ;  /* 0x0000001b1a1d7221 */ /* 0x002fc80000000000 */
[----:B------:R-:W0:Y:S04]  /*0480*/  SHFL.BFLY PT, R27, R28, 0x4, 0x1f ;  /* 0x0c801f001c1b7f89 */ /* 0x000e2800000e0000 */
[----:B------:R-:W1:Y:S01]  /*0490*/  SHFL.BFLY PT, R30, R29, 0x4, 0x1f ;  /* 0x0c801f001d1e7f89 */ /* 0x000e6200000e0000 */
[----:B0-----:R-:W-:Y:S01]  /*04a0*/  FADD R27, R28, R27 ;  /* 0x0000001b1c1b7221 */ /* 0x001fe20000000000 */
[----:B------:R-:W-:Y:S01]  /*04b0*/  MOV R28, 0x3e800000 ;  /* 0x3e800000001c7802 */ /* 0x000fe20000000f00 */
[----:B-1----:R-:W-:-:S03]  /*04c0*/  FADD R31, R29, R30 ;  /* 0x0000001e1d1f7221 */ /* 0x002fc60000000000 */
[----:B------:R-:W0:Y:S04]  /*04d0*/  SHFL.BFLY PT, R30, R27, 0x2, 0x1f ;  /* 0x0c401f001b1e7f89 */ /* 0x000e2800000e0000 */
[----:B------:R-:W1:Y:S01]  /*04e0*/  SHFL.BFLY PT, R32, R31, 0x2, 0x1f ;  /* 0x0c401f001f207f89 */ /* 0x000e6200000e0000 */
[----:B0-----:R-:W-:Y:S01]  /*04f0*/  FADD R30, R27, R30 ;  /* 0x0000001e1b1e7221 */ /* 0x001fe20000000000 */
[----:B-1----:R-:W-:-:S04]  /*0500*/  FADD R32, R31, R32 ;  /* 0x000000201f207221 */ /* 0x002fc80000000000 */
[----:B------:R-:W0:Y:S04]  /*0510*/  SHFL.BFLY PT, R25, R30, 0x1, 0x1f ;  /* 0x0c201f001e197f89 */ /* 0x000e2800000e0000 */
[----:B------:R-:W1:Y:S01]  /*0520*/  SHFL.BFLY PT, R33, R32, 0x1, 0x1f ;  /* 0x0c201f0020217f89 */ /* 0x000e6200000e0000 */
[----:B0-----:R-:W-:Y:S01]  /*0530*/  FADD R25, R30, R25 ;  /* 0x000000191e197221 */ /* 0x001fe20000000000 */
[----:B-1----:R-:W-:-:S03]  /*0540*/  FADD R33, R32, R33 ;  /* 0x0000002120217221 */ /* 0x002fc60000000000 */
[----:B------:R-:W-:Y:S01]  /*0550*/  FADD R25, R25, c[0x0][0x178] ;  /* 0x00005e0019197621 */ /* 0x000fe20000000000 */
[----:B------:R-:W-:-:S03]  /*0560*/  FADD R33, R33, c[0x0][0x178] ;  /* 0x00005e0021217621 */ /* 0x000fc60000000000 */
[----:B------:R-:W0:Y:S08]  /*0570*/  MUFU.SQRT R26, R25 ;  /* 0x00000019001a7308 */ /* 0x000e300000002000 */
[----:B------:R-:W1:Y:S01]  /*0580*/  MUFU.SQRT R27, R33 ;  /* 0x00000021001b7308 */ /* 0x000e620000002000 */
[C---:B0-----:R-:W-:Y:S02]  /*0590*/  FSETP.GT.AND P2, PT, R26.reuse, 8.50705917302346158658e+37, PT ;  /* 0x7e8000001a00780b */ /* 0x041fe40003f44000 */
[----:B------:R-:W-:-:S02]  /*05a0*/  FSETP.GEU.AND P4, PT, R26, 1.175494350822287508e-38, PT ;  /* 0x008000001a00780b */ /* 0x000fc40003f8e000 */
[C---:B------:R-:W-:Y:S02]  /*05b0*/  FSEL R25, R28.reuse, 1, P2 ;  /* 0x3f8000001c197808 */ /* 0x040fe40001000000 */
[C---:B-1----:R-:W-:Y:S02]  /*05c0*/  FSETP.GT.AND P3, PT, R27.reuse, 8.50705917302346158658e+37, PT ;  /* 0x7e8000001b00780b */ /* 0x042fe40003f64000 */
[----:B------:R-:W-:Y:S02]  /*05d0*/  FSETP.GEU.AND P5, PT, R27, 1.175494350822287508e-38, PT ;  /* 0x008000001b00780b */ /* 0x000fe40003fae000 */
[----:B------:R-:W-:-:S03]  /*05e0*/  FSEL R28, R28, 1, P3 ;  /* 0x3f8000001c1c7808 */ /* 0x000fc60001800000 */
[----:B------:R-:W-:Y:S02]  /*05f0*/  @P2 FMUL R26, R26, 0.25 ;  /* 0x3e8000001a1a2820 */ /* 0x000fe40000400000 */
[----:B------:R-:W-:Y:S02]  /*0600*/  @!P4 FMUL R25, R25, 16777216 ;  /* 0x4b8000001919c820 */ /* 0x000fe40000400000 */
[----:B------:R-:W-:Y:S02]  /*0610*/  @!P4 FMUL R26, R26, 16777216 ;  /* 0x4b8000001a1ac820 */ /* 0x000fe40000400000 */
[----:B------:R-:W-:Y:S01]  /*0620*/  @P3 FMUL R27, R27, 0.25 ;  /* 0x3e8000001b1b3820 */ /* 0x000fe20000400000 */
[----:B------:R-:W-:-:S03]  /*0630*/  ISETP.LT.U32.AND P3, PT, R3, 0x10, PT ;  /* 0x000000100300780c */ /* 0x000fc60003f61070 */
[----:B------:R-:W0:Y:S01]  /*0640*/  MUFU.RCP R26, R26 ;  /* 0x0000001a001a7308 */ /* 0x000e220000001000 */
[----:B------:R-:W-:Y:S01]  /*0650*/  @!P5 FMUL R28, R28, 16777216 ;  /* 0x4b8000001c1cd820 */ /* 0x000fe20000400000 */
[----:B------:R-:W-:-:S06]  /*0660*/  @!P5 FMUL R27, R27, 16777216 ;  /* 0x4b8000001b1bd820 */ /* 0x000fcc0000400000 */
[----:B------:R-:W1:Y:S01]  /*0670*/  MUFU.RCP R27, R27 ;  /* 0x0000001b001b7308 */ /* 0x000e620000001000 */
[----:B0-----:R-:W-:-:S04]  /*0680*/  FMUL R33, R26, R25 ;  /* 0x000000191a217220 */ /* 0x001fc80000400000 */
[-C--:B------:R-:W-:Y:S01]  /*0690*/  FMUL R25, R18, R33.reuse ;  /* 0x0000002112197220 */ /* 0x080fe20000400000 */
[-C--:B------:R-:W-:Y:S01]  /*06a0*/  FMUL R29, R20, R33.reuse ;  /* 0x00000021141d7220 */ /* 0x080fe20000400000 */
[-C--:B------:R-:W-:Y:S01]  /*06b0*/  FMUL R8, R8, R33.reuse ;  /* 0x0000002108087220 */ /* 0x080fe20000400000 */
[-C--:B------:R-:W-:Y:S01]  /*06c0*/  FMUL R18, R4, R33.reuse ;  /* 0x0000002104127220 */ /* 0x080fe20000400000 */
[----:B-1----:R-:W-:Y:S01]  /*06d0*/  FMUL R30, R27, R28 ;  /* 0x0000001c1b1e7220 */ /* 0x002fe20000400000 */
[-C--:B------:R-:W-:Y:S01]  /*06e0*/  FMUL R27, R22, R33.reuse ;  /* 0x00000021161b7220 */ /* 0x080fe20000400000 */
[-C--:B------:R-:W-:Y:S01]  /*06f0*/  FMUL R20, R5, R33.reuse ;  /* 0x0000002105147220 */ /* 0x080fe20000400000 */
[-C--:B------:R-:W-:Y:S01]  /*0700*/  FMUL R22, R6, R33.reuse ;  /* 0x0000002106167220 */ /* 0x080fe20000400000 */
[----:B------:R-:W-:Y:S01]  /*0710*/  FMUL R31, R24, R33 ;  /* 0x00000021181f7220 */ /* 0x000fe20000400000 */
[----:B------:R-:W-:Y:S01]  /*0720*/  STS [R16.X4], R33 ;  /* 0x0000002110007388 */ /* 0x000fe20000004800 */
[-C--:B------:R-:W-:Y:S01]  /*0730*/  FMUL R24, R17, R30.reuse ;  /* 0x0000001e11187220 */ /* 0x080fe20000400000 */
[----:B------:R-:W-:Y:S01]  /*0740*/  FMUL R28, R7, R30 ;  /* 0x0000001e071c7220 */ /* 0x000fe20000400000 */
[----:B------:R-:W-:Y:S01]  /*0750*/  F2FP.PACK_AB R4, R25, R8 ;  /* 0x000000081904723e */ /* 0x000fe200000000ff */
[----:B------:R0:W-:Y:S01]  /*0760*/  STS [R16.X4+0x10], R30 ;  /* 0x0000101e10007388 */ /* 0x0001e20000004800 */
[----:B------:R-:W-:Y:S01]  /*0770*/  F2FP.PACK_AB R5, R29, R18 ;  /* 0x000000121d05723e */ /* 0x000fe200000000ff */
[----:B------:R-:W-:Y:S01]  /*0780*/  FMUL R19, R19, R30 ;  /* 0x0000001e13137220 */ /* 0x000fe20000400000 */
[----:B------:R-:W-:Y:S01]  /*0790*/  F2FP.PACK_AB R6, R27, R20 ;  /* 0x000000141b06723e */ /* 0x000fe200000000ff */
[----:B------:R-:W-:Y:S01]  /*07a0*/  FMUL R9, R9, R30 ;  /* 0x0000001e09097220 */ /* 0x000fe20000400000 */
[----:B------:R-:W-:Y:S01]  /*07b0*/  F2FP.PACK_AB R7, R31, R22 ;  /* 0x000000161f07723e */ /* 0x000fe200000000ff */
[-C--:B------:R-:W-:Y:S01]  /*07c0*/  FMUL R26, R21, R30.reuse ;  /* 0x0000001e151a7220 */ /* 0x080fe20000400000 */
[-C--:B------:R-:W-:Y:S01]  /*07d0*/  FMUL R10, R10, R30.reuse ;  /* 0x0000001e0a0a7220 */ /* 0x080fe20000400000 */
[-C--:B------:R-:W-:Y:S01]  /*07e0*/  FMUL R23, R23, R30.reuse ;  /* 0x0000001e17177220 */ /* 0x080fe20000400000 */
[----:B------:R-:W-:Y:S01]  /*07f0*/  FMUL R11, R11, R30 ;  /* 0x0000001e0b0b7220 */ /* 0x000fe20000400000 */
[----:B0-----:R-:W-:-:S02]  /*0800*/  IADD3 R16, P2, R15, c[0x0][0x168], RZ ;  /* 0x00005a000f107a10 */ /* 0x001fc40007f5e0ff */
[----:B------:R-:W-:Y:S02]  /*0810*/  IADD3 R18, P4, R13, c[0x0][0x168], RZ ;  /* 0x00005a000d127a10 */ /* 0x000fe40007f9e0ff */
[----:B------:R-:W-:Y:S02]  /*0820*/  IADD3.X R17, R12, c[0x0][0x16c], RZ, P2, !PT ;  /* 0x00005b000c117a10 */ /* 0x000fe400017fe4ff */
[----:B------:R-:W-:Y:S02]  /*0830*/  LOP3.LUT P2, RZ, R2, 0x38, RZ, 0xc0, !PT ;  /* 0x0000003802ff7812 */ /* 0x000fe4000784c0ff */
[----:B------:R-:W-:Y:S01]  /*0840*/  F2FP.PACK_AB R8, R24, R19 ;  /* 0x000000131808723e */ /* 0x000fe200000000ff */
[----:B------:R-:W-:Y:S01]  /*0850*/  @!P1 STG.E.128 [R16.64], R4 ;  /* 0x0000000410009986 */ /* 0x000fe2000c101d04 */
[----:B------:R-:W-:Y:S02]  /*0860*/  ISETP.LT.U32.AND.EX P1, PT, R0, RZ, !P2, P3 ;  /* 0x000000ff0000720c */ /* 0x000fe40005721130 */
[----:B------:R-:W-:-:S02]  /*0870*/  F2FP.PACK_AB R9, R26, R9 ;  /* 0x000000091a09723e */ /* 0x000fc400000000ff */
[----:B------:R-:W-:Y:S02]  /*0880*/  F2FP.PACK_AB R10, R23, R10 ;  /* 0x0000000a170a723e */ /* 0x000fe400000000ff */
[----:B------:R-:W-:Y:S02]  /*0890*/  IADD3.X R19, R14, c[0x0][0x16c], RZ, P4, !PT ;  /* 0x00005b000e137a10 */ /* 0x000fe400027fe4ff */
[----:B------:R-:W-:-:S05]  /*08a0*/  F2FP.PACK_AB R11, R28, R11 ;  /* 0x0000000b1c0b723e */ /* 0x000fca00000000ff */
[----:B------:R-:W-:Y:S04]  /*08b0*/  @!P0 STG.E.128 [R18.64], R8 ;  /* 0x0000000812008986 */ /* 0x000fe8000c101d04 */
[----:B------:R-:W-:Y:S06]  /*08c0*/  BAR.SYNC 0x0 ;  /* 0x0000000000007b1d */ /* 0x000fec0000000000 */
[----:B------:R-:W-:Y:S05]  /*08d0*/  @!P1 EXIT ;  /* 0x000000000000994d */ /* 0x000fea0003800000 */
[----:B------:R-:W-:Y:S02]  /*08e0*/  LOP3.LUT R4, R2, 0x7, RZ, 0xc0, !PT ;  /* 0x0000000702047812 */ /* 0x000fe400078ec0ff */
[----:B------:R-:W-:-:S03]  /*08f0*/  LEA R2, P0, R3, c[0x0][0x170], 0x2 ;  /* 0x00005c0003027a11 */ /* 0x000fc600078010ff */
[----:B------:R-:W0:Y:S01]  /*0900*/  LDS R5, [R4.X4] ;  /* 0x0000000004057984 */ /* 0x000e220000004800 */
[----:B------:R-:W-:-:S05]  /*0910*/  LEA.HI.X R3, R3, c[0x0][0x174], R0, 0x2, P0 ;  /* 0x00005d0003037a11 */ /* 0x000fca00000f1400 */
[----:B0-----:R-:W-:Y:S01]  /*0920*/  STG.E [R2.64], R5 ;  /* 0x0000000502007986 */ /* 0x001fe2000c101904 */
[----:B------:R-:W-:Y:S05]  /*0930*/  EXIT ;  /* 0x000000000000794d */ /* 0x000fea0003800000 */
.L_x_0:
[----:B------:R-:W-:-:S00]  /*0940*/  BRA `(.L_x_0) ;  /* 0xfffffff000007947 */ /* 0x000fc0000383ffff */
[----:B------:R-:W-:-:S00]  /*0950*/  NOP ;  /* 0x0000000000007918 */ /* 0x000fc00000000000 */
        /* <DEDUP_REMOVED lines=10> */
.L_x_1:


//--------------------- .nv.global.init           --------------------------
	.section	.nv.global.init,"aw",@progbits
.nv.global.init:
	.type		_$_str,@object
	.size		_$_str,(_$_str_$_2 - _$_str)
_$_str:
        /*0000*/ 	.byte	0x5f, 0x5f, 0x43, 0x55, 0x44, 0x41, 0x5f, 0x46, 0x54, 0x5a, 0x00
	.type		_$_str_$_2,@object
	.size		_$_str_$_2,(.L_1 - _$_str_$_2)
_$_str_$_2:
        /*000b*/ 	.byte	0x5f, 0x5f, 0x43, 0x55, 0x44, 0x41, 0x5f, 0x50, 0x52, 0x45, 0x43, 0x5f, 0x53, 0x51, 0x52, 0x54
        /*001b*/ 	.byte	0x00
.L_1:


//--------------------- .nv.shared.l2norm_fwd_kernel --------------------------
	.section	.nv.shared.l2norm_fwd_kernel,"aw",@nobits
	.align	16
